	.headerflags	@"EF_CUDA_TEXMODE_UNIFIED EF_CUDA_64BIT_ADDRESS EF_CUDA_SM86 EF_CUDA_VIRTUAL_SM(EF_CUDA_SM86)"
	.elftype	@"ET_EXEC"


//--------------------- .nv.info                  --------------------------
	.section	.nv.info,"",@"SHT_CUDA_INFO"
	.align	4


	//----- nvinfo : EIATTR_REGCOUNT
	.align		4
        /*0000*/ 	.byte	0x04, 0x2f
        /*0002*/ 	.short	(.L_1 - .L_0)
	.align		4
.L_0:
        /*0004*/ 	.word	index@(triton_mm)
        /*0008*/ 	.word	0x00000072


	//----- nvinfo : EIATTR_MIN_STACK_SIZE
	.align		4
.L_1:
        /*000c*/ 	.byte	0x04, 0x12
        /*000e*/ 	.short	(.L_3 - .L_2)
	.align		4
.L_2:
        /*0010*/ 	.word	index@(triton_mm)
        /*0014*/ 	.word	0x00000000


	//----- nvinfo : EIATTR_FRAME_SIZE
	.align		4
.L_3:
        /*0018*/ 	.byte	0x04, 0x11
        /*001a*/ 	.short	(.L_5 - .L_4)
	.align		4
.L_4:
        /*001c*/ 	.word	index@(triton_mm)
        /*0020*/ 	.word	0x00000000


	//----- nvinfo : EIATTR_MIN_STACK_SIZE
	.align		4
.L_5:
        /*0024*/ 	.byte	0x04, 0x12
        /*0026*/ 	.short	(.L_7 - .L_6)
	.align		4
.L_6:
        /*0028*/ 	.word	index@(triton_mm)
        /*002c*/ 	.word	0x00000000
.L_7:


//--------------------- .nv.info.triton_mm        --------------------------
	.section	.nv.info.triton_mm,"",@"SHT_CUDA_INFO"
	.sectionflags	@""
	.align	4


	//----- nvinfo : EIATTR_CUDA_API_VERSION
	.align		4
        /*0000*/ 	.byte	0x04, 0x37
        /*0002*/ 	.short	(.L_9 - .L_8)
.L_8:
        /*0004*/ 	.word	0x0000007c


	//----- nvinfo : EIATTR_SW2861232_WAR
	.align		4
.L_9:
        /*0008*/ 	.byte	0x01, 0x35
	.zero		2


	//----- nvinfo : EIATTR_PARAM_CBANK
	.align		4
        /*000c*/ 	.byte	0x04, 0x0a
        /*000e*/ 	.short	(.L_11 - .L_10)
	.align		4
.L_10:
        /*0010*/ 	.word	index@(.nv.constant0.triton_mm)
        /*0014*/ 	.short	0x0160
        /*0016*/ 	.short	0x0020


	//----- nvinfo : EIATTR_CBANK_PARAM_SIZE
	.align		4
.L_11:
        /*0018*/ 	.byte	0x03, 0x19
        /*001a*/ 	.short	0x0020


	//----- nvinfo : EIATTR_KPARAM_INFO
	.align		4
        /*001c*/ 	.byte	0x04, 0x17
        /*001e*/ 	.short	(.L_13 - .L_12)
.L_12:
        /*0020*/ 	.word	0x00000000
        /*0024*/ 	.short	0x0003
        /*0026*/ 	.short	0x0018
        /*0028*/ 	.byte	0x00, 0xf4, 0x21, 0x00


	//----- nvinfo : EIATTR_KPARAM_INFO
	.align		4
.L_13:
        /*002c*/ 	.byte	0x04, 0x17
        /*002e*/ 	.short	(.L_15 - .L_14)
.L_14:
        /*0030*/ 	.word	0x00000000
        /*0034*/ 	.short	0x0002
        /*0036*/ 	.short	0x0010
        /*0038*/ 	.byte	0x00, 0xf4, 0x21, 0x00


	//----- nvinfo : EIATTR_KPARAM_INFO
	.align		4
.L_15:
        /*003c*/ 	.byte	0x04, 0x17
        /*003e*/ 	.short	(.L_17 - .L_16)
.L_16:
        /*0040*/ 	.word	0x00000000
        /*0044*/ 	.short	0x0001
        /*0046*/ 	.short	0x0008
        /*0048*/ 	.byte	0x00, 0xf4, 0x21, 0x00


	//----- nvinfo : EIATTR_KPARAM_INFO
	.align		4
.L_17:
        /*004c*/ 	.byte	0x04, 0x17
        /*004e*/ 	.short	(.L_19 - .L_18)
.L_18:
        /*0050*/ 	.word	0x00000000
        /*0054*/ 	.short	0x0000
        /*0056*/ 	.short	0x0000
        /*0058*/ 	.byte	0x00, 0xf4, 0x21, 0x00


	//----- nvinfo : EIATTR_MAXREG_COUNT
	.align		4
.L_19:
        /*005c*/ 	.byte	0x03, 0x1b
        /*005e*/ 	.short	0x00ff


	//----- nvinfo : EIATTR_EXIT_INSTR_OFFSETS
	.align		4
        /*0060*/ 	.byte	0x04, 0x1c
        /*0062*/ 	.short	(.L_21 - .L_20)


	//   ....[0]....
.L_20:
        /*0064*/ 	.word	0x000019e0


	//   ....[1]....
        /*0068*/ 	.word	0x00001a30


	//----- nvinfo : EIATTR_REQNTID
	.align		4
.L_21:
        /*006c*/ 	.byte	0x04, 0x10
        /*006e*/ 	.short	(.L_23 - .L_22)
.L_22:
        /*0070*/ 	.word	0x00000080
        /*0074*/ 	.word	0x00000001
        /*0078*/ 	.word	0x00000001
.L_23:


//--------------------- .nv.callgraph             --------------------------
	.section	.nv.callgraph,"",@"SHT_CUDA_CALLGRAPH"
	.align	4
	.sectionentsize	8
	.align		4
        /*0000*/ 	.word	0x00000000
	.align		4
        /*0004*/ 	.word	0xffffffff
	.align		4
        /*0008*/ 	.word	0x00000000
	.align		4
        /*000c*/ 	.word	0xfffffffe
	.align		4
        /*0010*/ 	.word	0x00000000
	.align		4
        /*0014*/ 	.word	0xfffffffd
	.align		4
        /*0018*/ 	.word	0x00000000
	.align		4
        /*001c*/ 	.word	0xfffffffc


//--------------------- .nv.rel.action            --------------------------
	.section	.nv.rel.action,"",@"SHT_CUDA_RELOCINFO"
	.align	8
	.sectionentsize	8
        /*0000*/ 	.byte	0x73, 0x00, 0x00, 0x00, 0x00, 0x00, 0x00, 0x00, 0x00, 0x00, 0x00, 0x11, 0x25, 0x00, 0x05, 0x36


//--------------------- .nv.constant0.triton_mm   --------------------------
	.section	.nv.constant0.triton_mm,"a",@progbits
	.sectionflags	@""
	.align	4
.nv.constant0.triton_mm:
	.zero		384


//--------------------- .text.triton_mm           --------------------------
	.section	.text.triton_mm,"ax",@progbits
	.sectionflags	@"SHF_BARRIERS=1"
	.sectioninfo	@"SHI_REGISTERS=114"
	.align	128
        .global         triton_mm
        .type           triton_mm,@function
        .size           triton_mm,(.L_x_2 - triton_mm)
        .other          triton_mm,@"STO_CUDA_ENTRY STV_DEFAULT"
triton_mm:
.text.triton_mm:
[----:B------:R-:W-:Y:S02]  /*0000*/  IMAD.MOV.U32 R1, RZ, RZ, c[0x0][0x28] ;  /* 0x00000a00ff017624 */ /* 0x000fe400078e00ff */
[----:B------:R-:W1:Y:S01]  /*0010*/  S2R R9, SR_CTAID.X ;  /* 0x0000000000097919 */ /* 0x000e620000002500 */
[----:B------:R-:W-:Y:S01]  /*0020*/  IMAD.MOV.U32 R5, RZ, RZ, -0x8 ;  /* 0xfffffff8ff057424 */ /* 0x000fe200078e00ff */
[----:B------:R-:W-:Y:S01]  /*0030*/  ULDC.64 UR6, c[0x0][0x118] ;  /* 0x0000460000067ab9 */ /* 0x000fe20000000a00 */
[----:B------:R-:W-:Y:S01]  /*0040*/  IMAD.MOV.U32 R92, RZ, RZ, 0x1 ;  /* 0x00000001ff5c7424 */ /* 0x000fe200078e00ff */
[----:B------:R-:W2:Y:S01]  /*0050*/  S2R R69, SR_TID.X ;  /* 0x0000000000457919 */ /* 0x000ea20000002100 */
[----:B------:R-:W-:Y:S01]  /*0060*/  IMAD.MOV.U32 R90, RZ, RZ, RZ ;  /* 0x000000ffff5a7224 */ /* 0x000fe200078e00ff */
[----:B------:R-:W-:Y:S01]  /*0070*/  CS2R R52, SRZ ;  /* 0x0000000000347805 */ /* 0x000fe2000001ff00 */
[----:B------:R-:W-:Y:S01]  /*0080*/  IMAD.MOV.U32 R89, RZ, RZ, RZ ;  /* 0x000000ffff597224 */ /* 0x000fe200078e00ff */
[----:B------:R-:W-:Y:S01]  /*0090*/  CS2R R54, SRZ ;  /* 0x0000000000367805 */ /* 0x000fe2000001ff00 */
        /* <DEDUP_REMOVED lines=15> */
[----:B-1----:R-:W-:Y:S01]  /*0190*/  IMAD.HI R0, R9, 0x2aaaaaab, RZ ;  /* 0x2aaaaaab09007827 */ /* 0x002fe200078e02ff */
[----:B------:R-:W-:Y:S01]  /*01a0*/  CS2R R30, SRZ ;  /* 0x00000000001e7805 */ /* 0x000fe2000001ff00 */
[----:B------:R-:W-:Y:S01]  /*01b0*/  CS2R R20, SRZ ;  /* 0x0000000000147805 */ /* 0x000fe2000001ff00 */
[----:B------:R-:W-:Y:S01]  /*01c0*/  CS2R R22, SRZ ;  /* 0x0000000000167805 */ /* 0x000fe2000001ff00 */
[----:B--2---:R-:W-:Y:S01]  /*01d0*/  SHF.R.U32.HI R84, RZ, 0x2, R69 ;  /* 0x00000002ff547819 */ /* 0x004fe20000011645 */
[C---:B------:R-:W-:Y:S01]  /*01e0*/  IMAD.SHL.U32 R88, R69.reuse, 0x20, RZ ;  /* 0x0000002045587824 */ /* 0x040fe200078e00ff */
[----:B------:R-:W-:Y:S01]  /*01f0*/  SHF.R.U32.HI R3, RZ, 0x1f, R0 ;  /* 0x0000001fff037819 */ /* 0x000fe20000011600 */
[----:B------:R-:W-:Y:S01]  /*0200*/  CS2R R32, SRZ ;  /* 0x0000000000207805 */ /* 0x000fe2000001ff00 */
[----:B------:R-:W-:Y:S01]  /*0210*/  CS2R R34, SRZ ;  /* 0x0000000000227805 */ /* 0x000fe2000001ff00 */
[----:B------:R-:W-:Y:S01]  /*0220*/  CS2R R14, SRZ ;  /* 0x00000000000e7805 */ /* 0x000fe2000001ff00 */
[----:B------:R-:W-:Y:S01]  /*0230*/  LEA.HI.SX32 R0, R0, R3, 0x1b ;  /* 0x0000000300007211 */ /* 0x000fe200078fdaff */
[----:B------:R-:W-:Y:S01]  /*0240*/  CS2R R16, SRZ ;  /* 0x0000000000107805 */ /* 0x000fe2000001ff00 */
[----:B------:R-:W-:Y:S01]  /*0250*/  CS2R R18, SRZ ;  /* 0x0000000000127805 */ /* 0x000fe2000001ff00 */
[----:B------:R-:W-:Y:S01]  /*0260*/  CS2R R24, SRZ ;  /* 0x0000000000187805 */ /* 0x000fe2000001ff00 */
[----:B------:R-:W-:Y:S01]  /*0270*/  CS2R R26, SRZ ;  /* 0x00000000001a7805 */ /* 0x000fe2000001ff00 */
[C---:B------:R-:W-:Y:S01]  /*0280*/  IMAD R2, R0.reuse, R5, 0x41 ;  /* 0x0000004100027424 */ /* 0x040fe200078e0205 */
[----:B------:R-:W-:Y:S01]  /*0290*/  LOP3.LUT R91, R69, 0x10, RZ, 0xc0, !PT ;  /* 0x00000010455b7812 */ /* 0x000fe200078ec0ff */
[----:B------:R-:W-:Y:S01]  /*02a0*/  IMAD R7, R0, -0xc0, R9 ;  /* 0xffffff4000077824 */ /* 0x000fe200078e0209 */
[----:B------:R-:W-:-:S02]  /*02b0*/  UMOV UR4, 0xffffffff ;  /* 0xffffffff00047882 */ /* 0x000fc40000000000 */
[----:B------:R-:W-:Y:S02]  /*02c0*/  IMNMX R4, R2, 0x8, PT ;  /* 0x0000000802047817 */ /* 0x000fe40003800200 */
[----:B------:R-:W-:Y:S02]  /*02d0*/  IABS R10, R7 ;  /* 0x00000007000a7213 */ /* 0x000fe40000000000 */
[-C--:B------:R-:W-:Y:S02]  /*02e0*/  IABS R11, R4.reuse ;  /* 0x00000004000b7213 */ /* 0x080fe40000000000 */
[-C--:B------:R-:W-:Y:S02]  /*02f0*/  IABS R8, R4.reuse ;  /* 0x0000000400087213 */ /* 0x080fe40000000000 */
[----:B------:R-:W1:Y:S01]  /*0300*/  I2F.RP R5, R11 ;  /* 0x0000000b00057306 */ /* 0x000e620000209400 */
[----:B------:R-:W-:Y:S02]  /*0310*/  LOP3.LUT R7, R7, R4, RZ, 0x3c, !PT ;  /* 0x0000000407077212 */ /* 0x000fe400078e3cff */
[----:B------:R-:W-:-:S02]  /*0320*/  IMAD.MOV R8, RZ, RZ, -R8 ;  /* 0x000000ffff087224 */ /* 0x000fc400078e0a08 */
[----:B------:R-:W-:-:S03]  /*0330*/  ISETP.GE.AND P3, PT, R7, RZ, PT ;  /* 0x000000ff0700720c */ /* 0x000fc60003f66270 */
[----:B-1----:R-:W1:Y:S02]  /*0340*/  MUFU.RCP R5, R5 ;  /* 0x0000000500057308 */ /* 0x002e640000001000 */
[----:B-1----:R-:W-:-:S06]  /*0350*/  IADD3 R2, R5, 0xffffffe, RZ ;  /* 0x0ffffffe05027810 */ /* 0x002fcc0007ffe0ff */
[----:B------:R1:W2:Y:S02]  /*0360*/  F2I.FTZ.U32.TRUNC.NTZ R3, R2 ;  /* 0x0000000200037305 */ /* 0x0002a4000021f000 */
[----:B-1----:R-:W-:Y:S02]  /*0370*/  IMAD.MOV.U32 R2, RZ, RZ, RZ ;  /* 0x000000ffff027224 */ /* 0x002fe400078e00ff */
[----:B--2---:R-:W-:-:S04]  /*0380*/  IMAD.MOV R6, RZ, RZ, -R3 ;  /* 0x000000ffff067224 */ /* 0x004fc800078e0a03 */
[----:B------:R-:W-:Y:S02]  /*0390*/  IMAD R13, R6, R11, RZ ;  /* 0x0000000b060d7224 */ /* 0x000fe400078e02ff */
[----:B------:R-:W-:Y:S02]  /*03a0*/  IMAD.MOV.U32 R6, RZ, RZ, R10 ;  /* 0x000000ffff067224 */ /* 0x000fe400078e000a */
[----:B------:R-:W-:-:S06]  /*03b0*/  IMAD.HI.U32 R3, R3, R13, R2 ;  /* 0x0000000d03037227 */ /* 0x000fcc00078e0002 */
[----:B------:R-:W-:-:S04]  /*03c0*/  IMAD.HI.U32 R5, R3, R6, RZ ;  /* 0x0000000603057227 */ /* 0x000fc800078e00ff */
[----:B------:R-:W-:Y:S01]  /*03d0*/  IMAD R2, R5, R8, R6 ;  /* 0x0000000805027224 */ /* 0x000fe200078e0206 */
[----:B------:R-:W-:-:S04]  /*03e0*/  IABS R6, R9 ;  /* 0x0000000900067213 */ /* 0x000fc80000000000 */
[----:B------:R-:W-:Y:S01]  /*03f0*/  ISETP.GT.U32.AND P2, PT, R11, R2, PT ;  /* 0x000000020b00720c */ /* 0x000fe20003f44070 */
[----:B------:R-:W-:-:S12]  /*0400*/  IMAD.HI.U32 R3, R3, R6, RZ ;  /* 0x0000000603037227 */ /* 0x000fd800078e00ff */
[----:B------:R-:W-:Y:S01]  /*0410*/  @!P2 IMAD.IADD R2, R2, 0x1, -R11 ;  /* 0x000000010202a824 */ /* 0x000fe200078e0a0b */
[----:B------:R-:W-:Y:S02]  /*0420*/  @!P2 IADD3 R5, R5, 0x1, RZ ;  /* 0x000000010505a810 */ /* 0x000fe40007ffe0ff */
[----:B------:R-:W-:Y:S02]  /*0430*/  ISETP.GE.AND P2, PT, R9, RZ, PT ;  /* 0x000000ff0900720c */ /* 0x000fe40003f46270 */
[----:B------:R-:W-:Y:S01]  /*0440*/  ISETP.GE.U32.AND P0, PT, R2, R11, PT ;  /* 0x0000000b0200720c */ /* 0x000fe20003f06070 */
[----:B------:R-:W-:-:S05]  /*0450*/  IMAD R2, R3, R8, R6 ;  /* 0x0000000803027224 */ /* 0x000fca00078e0206 */
[----:B------:R-:W-:-:S07]  /*0460*/  ISETP.GT.U32.AND P1, PT, R11, R2, PT ;  /* 0x000000020b00720c */ /* 0x000fce0003f24070 */
[----:B------:R-:W-:Y:S02]  /*0470*/  @P0 IADD3 R5, R5, 0x1, RZ ;  /* 0x0000000105050810 */ /* 0x000fe40007ffe0ff */
[----:B------:R-:W-:-:S03]  /*0480*/  ISETP.NE.AND P0, PT, R4, RZ, PT ;  /* 0x000000ff0400720c */ /* 0x000fc60003f05270 */
[----:B------:R-:W-:Y:S01]  /*0490*/  IMAD.MOV.U32 R6, RZ, RZ, R5 ;  /* 0x000000ffff067224 */ /* 0x000fe200078e0005 */
[----:B------:R-:W-:Y:S01]  /*04a0*/  LOP3.LUT R5, RZ, R4, RZ, 0x33, !PT ;  /* 0x00000004ff057212 */ /* 0x000fe200078e33ff */
[----:B------:R-:W-:Y:S01]  /*04b0*/  @!P1 IMAD.IADD R2, R2, 0x1, -R11 ;  /* 0x0000000102029824 */ /* 0x000fe200078e0a0b */
[----:B------:R-:W-:Y:S01]  /*04c0*/  SHF.R.U32.HI R4, RZ, 0x1, R69 ;  /* 0x00000001ff047819 */ /* 0x000fe20000011645 */
[----:B------:R-:W-:-:S03]  /*04d0*/  @!P3 IMAD.MOV R6, RZ, RZ, -R6 ;  /* 0x000000ffff06b224 */ /* 0x000fc600078e0a06 */
[----:B------:R-:W-:Y:S02]  /*04e0*/  ISETP.GT.U32.AND P1, PT, R11, R2, PT ;  /* 0x000000020b00720c */ /* 0x000fe40003f24070 */
[----:B------:R-:W-:Y:S02]  /*04f0*/  SEL R3, R5, R6, !P0 ;  /* 0x0000000605037207 */ /* 0x000fe40004000000 */
[----:B------:R-:W-:-:S03]  /*0500*/  SGXT.U32 R4, R4, 0x6 ;  /* 0x000000060404781a */ /* 0x000fc60000000000 */
[----:B------:R-:W-:-:S05]  /*0510*/  IMAD.SHL.U32 R3, R3, 0x80, RZ ;  /* 0x0000008003037824 */ /* 0x000fca00078e00ff */
[C---:B------:R-:W-:Y:S01]  /*0520*/  LOP3.LUT R6, R3.reuse, R4, RZ, 0xfc, !PT ;  /* 0x0000000403067212 */ /* 0x040fe200078efcff */
[----:B------:R-:W-:Y:S01]  /*0530*/  @!P1 IMAD.IADD R2, R2, 0x1, -R11 ;  /* 0x0000000102029824 */ /* 0x000fe200078e0a0b */
[----:B------:R-:W-:Y:S01]  /*0540*/  LOP3.LUT R10, R3, 0x40, R4, 0xfe, !PT ;  /* 0x00000040030a7812 */ /* 0x000fe200078efe04 */
[----:B------:R-:W-:Y:S01]  /*0550*/  IMAD.SHL.U32 R11, R69, 0x10, RZ ;  /* 0x00000010450b7824 */ /* 0x000fe200078e00ff */
[----:B------:R-:W-:Y:S01]  /*0560*/  PRMT R7, R6, 0x9910, RZ ;  /* 0x0000991006077816 */ /* 0x000fe200000000ff */
[----:B------:R-:W-:Y:S01]  /*0570*/  @!P2 IMAD.MOV R2, RZ, RZ, -R2 ;  /* 0x000000ffff02a224 */ /* 0x000fe200078e0a02 */
[----:B------:R-:W-:Y:S02]  /*0580*/  PRMT R8, R10, 0x9910, RZ ;  /* 0x000099100a087816 */ /* 0x000fe400000000ff */
[----:B------:R-:W-:Y:S01]  /*0590*/  LOP3.LUT R11, R11, 0x10, RZ, 0xc0, !PT ;  /* 0x000000100b0b7812 */ /* 0x000fe200078ec0ff */
[----:B------:R-:W-:Y:S01]  /*05a0*/  IMAD R7, R7, 0x2aab, RZ ;  /* 0x00002aab07077824 */ /* 0x000fe200078e02ff */
[----:B------:R-:W-:Y:S01]  /*05b0*/  SEL R5, R5, R2, !P0 ;  /* 0x0000000205057207 */ /* 0x000fe20004000000 */
[----:B------:R-:W-:-:S03]  /*05c0*/  IMAD R8, R8, 0x2aab, RZ ;  /* 0x00002aab08087824 */ /* 0x000fc600078e02ff */
[----:B------:R-:W-:Y:S01]  /*05d0*/  SHF.R.S32.HI R7, RZ, 0x10, R7 ;  /* 0x00000010ff077819 */ /* 0x000fe20000011407 */
[----:B------:R-:W-:Y:S01]  /*05e0*/  IMAD R0, R0, 0x8, R5 ;  /* 0x0000000800007824 */ /* 0x000fe200078e0205 */
[----:B------:R-:W-:Y:S02]  /*05f0*/  SHF.R.S32.HI R2, RZ, 0x10, R8 ;  /* 0x00000010ff027819 */ /* 0x000fe40000011408 */
[----:B------:R-:W-:Y:S01]  /*0600*/  LOP3.LUT R9, R7, 0xffff, RZ, 0xc0, !PT ;  /* 0x0000ffff07097812 */ /* 0x000fe200078ec0ff */
[----:B------:R-:W-:Y:S01]  /*0610*/  IMAD.SHL.U32 R0, R0, 0x40, RZ ;  /* 0x0000004000007824 */ /* 0x000fe200078e00ff */
[----:B------:R-:W-:Y:S02]  /*0620*/  LOP3.LUT R8, R2, 0xffff, RZ, 0xc0, !PT ;  /* 0x0000ffff02087812 */ /* 0x000fe400078ec0ff */
[----:B------:R-:W-:Y:S02]  /*0630*/  SHF.R.U32.HI R2, RZ, 0xf, R9 ;  /* 0x0000000fff027819 */ /* 0x000fe40000011609 */
[----:B------:R-:W-:-:S02]  /*0640*/  SHF.R.U32.HI R7, RZ, 0xf, R8 ;  /* 0x0000000fff077819 */ /* 0x000fc40000011608 */
[----:B------:R-:W-:Y:S02]  /*0650*/  LOP3.LUT R5, R0, R4, RZ, 0xfc, !PT ;  /* 0x0000000400057212 */ /* 0x000fe400078efcff */
[----:B------:R-:W-:Y:S02]  /*0660*/  LEA.HI R2, R9, R2, RZ, 0x17 ;  /* 0x0000000209027211 */ /* 0x000fe400078fb8ff */
[----:B------:R-:W-:Y:S01]  /*0670*/  LEA.HI R8, R8, R7, RZ, 0x17 ;  /* 0x0000000708087211 */ /* 0x000fe200078fb8ff */
[----:B------:R-:W-:Y:S01]  /*0680*/  IMAD.HI R7, R5, 0x7f807f81, RZ ;  /* 0x7f807f8105077827 */ /* 0x000fe200078e02ff */
[----:B------:R-:W-:Y:S02]  /*0690*/  PRMT R9, R2, 0x9910, RZ ;  /* 0x0000991002097816 */ /* 0x000fe400000000ff */
[----:B------:R-:W-:Y:S02]  /*06a0*/  LOP3.LUT R2, R69, 0x8, RZ, 0xc0, !PT ;  /* 0x0000000845027812 */ /* 0x000fe400078ec0ff */
[----:B------:R-:W-:Y:S01]  /*06b0*/  PRMT R13, R8, 0x9910, RZ ;  /* 0x00009910080d7816 */ /* 0x000fe200000000ff */
[----:B------:R-:W-:Y:S01]  /*06c0*/  IMAD R9, R9, 0xc00, RZ ;  /* 0x00000c0009097824 */ /* 0x000fe200078e02ff */
[----:B------:R-:W-:Y:S01]  /*06d0*/  SHF.R.U32.HI R8, RZ, 0x1f, R7 ;  /* 0x0000001fff087819 */ /* 0x000fe20000011607 */
[----:B------:R-:W-:-:S02]  /*06e0*/  IMAD.SHL.U32 R12, R2, 0x2, RZ ;  /* 0x00000002020c7824 */ /* 0x000fc400078e00ff */
[----:B------:R-:W-:Y:S01]  /*06f0*/  IMAD R2, R13, 0xc00, RZ ;  /* 0x00000c000d027824 */ /* 0x000fe200078e02ff */
[----:B------:R-:W-:Y:S01]  /*0700*/  LEA.HI.SX32 R8, R7, R8, 0x15 ;  /* 0x0000000807087211 */ /* 0x000fe200078faaff */
[----:B------:R-:W-:Y:S01]  /*0710*/  IMAD.MOV R7, RZ, RZ, -R9 ;  /* 0x000000ffff077224 */ /* 0x000fe200078e0a09 */
[----:B------:R-:W-:Y:S01]  /*0720*/  LOP3.LUT R85, R11, R12, RZ, 0x3c, !PT ;  /* 0x0000000c0b557212 */ /* 0x000fe200078e3cff */
[----:B------:R-:W-:Y:S02]  /*0730*/  IMAD.MOV R2, RZ, RZ, -R2 ;  /* 0x000000ffff027224 */ /* 0x000fe400078e0a02 */
[----:B------:R-:W-:Y:S01]  /*0740*/  IMAD R8, R8, -0x1010, R5 ;  /* 0xffffeff008087824 */ /* 0x000fe200078e0205 */
[----:B------:R-:W-:Y:S01]  /*0750*/  PRMT R7, R7, 0x7710, RZ ;  /* 0x0000771007077816 */ /* 0x000fe200000000ff */
[----:B------:R-:W-:Y:S01]  /*0760*/  IMAD R85, R4, 0x20, R85 ;  /* 0x0000002004557824 */ /* 0x000fe200078e0255 */
[----:B------:R-:W-:Y:S01]  /*0770*/  PRMT R5, R2, 0x7710, RZ ;  /* 0x0000771002057816 */ /* 0x000fe200000000ff */
[----:B------:R-:W-:Y:S01]  /*0780*/  IMAD R8, R8, 0xc00, RZ ;  /* 0x00000c0008087824 */ /* 0x000fe200078e02ff */
[----:B------:R-:W-:Y:S01]  /*0790*/  LOP3.LUT R4, R69, 0x7, RZ, 0xc0, !PT ;  /* 0x0000000745047812 */ /* 0x000fe200078ec0ff */
[----:B------:R-:W-:-:S02]  /*07a0*/  IMAD.IADD R6, R6, 0x1, R7 ;  /* 0x0000000106067824 */ /* 0x000fc400078e0207 */
[----:B------:R-:W-:Y:S01]  /*07b0*/  IMAD.IADD R10, R10, 0x1, R5 ;  /* 0x000000010a0a7824 */ /* 0x000fe200078e0205 */
[----:B------:R-:W-:Y:S01]  /*07c0*/  LOP3.LUT R5, R84, 0x10, RZ, 0xc0, !PT ;  /* 0x0000001054057812 */ /* 0x000fe200078ec0ff */
[----:B------:R-:W-:Y:S01]  /*07d0*/  IMAD.SHL.U32 R2, R69, 0x4, RZ ;  /* 0x0000000445027824 */ /* 0x000fe200078e00ff */
[----:B------:R-:W-:Y:S02]  /*07e0*/  PRMT R72, R6, 0x9910, RZ ;  /* 0x0000991006487816 */ /* 0x000fe400000000ff */
[----:B------:R-:W-:Y:S02]  /*07f0*/  PRMT R74, R10, 0x9910, RZ ;  /* 0x000099100a4a7816 */ /* 0x000fe400000000ff */
[----:B------:R-:W-:Y:S01]  /*0800*/  LOP3.LUT R68, R4, 0x20, RZ, 0xfc, !PT ;  /* 0x0000002004447812 */ /* 0x000fe200078efcff */
[----:B------:R-:W-:Y:S01]  /*0810*/  IMAD R72, R72, 0xc00, RZ ;  /* 0x00000c0048487824 */ /* 0x000fe200078e02ff */
[----:B------:R-:W-:Y:S01]  /*0820*/  LOP3.LUT R4, R5, 0x8, R84, 0xf8, !PT ;  /* 0x0000000805047812 */ /* 0x000fe200078ef854 */
[----:B------:R-:W-:Y:S01]  /*0830*/  IMAD R74, R74, 0xc00, RZ ;  /* 0x00000c004a4a7824 */ /* 0x000fe200078e02ff */
[----:B------:R-:W-:-:S02]  /*0840*/  LOP3.LUT R6, R8, R11, RZ, 0xfc, !PT ;  /* 0x0000000b08067212 */ /* 0x000fc400078efcff */
[----:B------:R-:W-:Y:S02]  /*0850*/  LOP3.LUT R5, R4, 0x7, R69, 0xf8, !PT ;  /* 0x0000000704057812 */ /* 0x000fe400078ef845 */
[-C--:B------:R-:W-:Y:S02]  /*0860*/  LOP3.LUT R4, R72, R11.reuse, RZ, 0xfc, !PT ;  /* 0x0000000b48047212 */ /* 0x080fe400078efcff */
[----:B------:R-:W-:Y:S02]  /*0870*/  LOP3.LUT R11, R74, R11, RZ, 0xfc, !PT ;  /* 0x0000000b4a0b7212 */ /* 0x000fe400078efcff */
[----:B------:R-:W-:Y:S02]  /*0880*/  IADD3 R94, P0, R6, c[0x0][0x160], RZ ;  /* 0x00005800065e7a10 */ /* 0x000fe40007f1e0ff */
[----:B------:R-:W-:Y:S02]  /*0890*/  IADD3 R104, P1, R4, c[0x0][0x168], RZ ;  /* 0x00005a0004687a10 */ /* 0x000fe40007f3e0ff */
[----:B------:R-:W-:Y:S01]  /*08a0*/  IADD3 R100, P2, R11, c[0x0][0x168], RZ ;  /* 0x00005a000b647a10 */ /* 0x000fe20007f5e0ff */
[----:B------:R-:W-:Y:S01]  /*08b0*/  IMAD.MOV.U32 R70, RZ, RZ, R94 ;  /* 0x000000ffff467224 */ /* 0x000fe200078e005e */
[----:B------:R-:W-:-:S02]  /*08c0*/  LEA.HI.X.SX32 R95, R6, c[0x0][0x164], 0x1, P0 ;  /* 0x00005900065f7a11 */ /* 0x000fc400000f0eff */
[----:B------:R-:W-:Y:S02]  /*08d0*/  LEA.HI.X.SX32 R105, R4, c[0x0][0x16c], 0x1, P1 ;  /* 0x00005b0004697a11 */ /* 0x000fe400008f0eff */
[----:B------:R-:W-:Y:S01]  /*08e0*/  LEA.HI.X.SX32 R101, R11, c[0x0][0x16c], 0x1, P2 ;  /* 0x00005b000b657a11 */ /* 0x000fe200010f0eff */
[----:B------:R1:W-:Y:S01]  /*08f0*/  LDGSTS.E.BYPASS.128 [R85+0x2000], [R94.64] ;  /* 0x020000005e557fae */ /* 0x0003e2000b901c46 */
[----:B------:R-:W-:Y:S01]  /*0900*/  LEA.HI.X.SX32 R71, R8, c[0x0][0x164], 0x1, P0 ;  /* 0x0000590008477a11 */ /* 0x000fe200000f0eff */
[----:B------:R-:W-:Y:S01]  /*0910*/  CS2R R10, SRZ ;  /* 0x00000000000a7805 */ /* 0x000fe2000001ff00 */
[----:B------:R-:W-:Y:S01]  /*0920*/  LEA.HI.X.SX32 R73, R72, c[0x0][0x16c], 0x1, P1 ;  /* 0x00005b0048497a11 */ /* 0x000fe200008f0eff */
[----:B------:R-:W0:Y:S01]  /*0930*/  LDGDEPBAR ;  /* 0x00000000000079af */ /* 0x000e220000000000 */
[----:B------:R-:W-:Y:S01]  /*0940*/  LEA.HI.X.SX32 R75, R74, c[0x0][0x16c], 0x1, P2 ;  /* 0x00005b004a4b7a11 */ /* 0x000fe200010f0eff */
[----:B------:R-:W-:Y:S01]  /*0950*/  IMAD.MOV.U32 R72, RZ, RZ, R104 ;  /* 0x000000ffff487224 */ /* 0x000fe200078e0068 */
[----:B------:R-:W-:Y:S01]  /*0960*/  LOP3.LUT R7, R68, 0x8, R84, 0xf8, !PT ;  /* 0x0000000844077812 */ /* 0x000fe200078ef854 */
[----:B------:R2:W-:Y:S01]  /*0970*/  LDGSTS.E.BYPASS.128 [R85], [R104.64] ;  /* 0x0000000068557fae */ /* 0x0005e2000b901c46 */
[----:B------:R-:W-:Y:S01]  /*0980*/  IMAD.MOV.U32 R74, RZ, RZ, R100 ;  /* 0x000000ffff4a7224 */ /* 0x000fe200078e0064 */
[----:B------:R-:W-:Y:S01]  /*0990*/  LOP3.LUT R12, R12, 0x10, R2, 0x78, !PT ;  /* 0x000000100c0c7812 */ /* 0x000fe200078e7802 */
[----:B------:R-:W-:Y:S01]  /*09a0*/  CS2R R8, SRZ ;  /* 0x0000000000087805 */ /* 0x000fe2000001ff00 */
[----:B------:R3:W-:Y:S01]  /*09b0*/  LDGSTS.E.BYPASS.128 [R85+0x800], [R100.64] ;  /* 0x0080000064557fae */ /* 0x0007e2000b901c46 */
[----:B------:R-:W-:-:S02]  /*09c0*/  LOP3.LUT R7, R7, 0x10, R84, 0xf8, !PT ;  /* 0x0000001007077812 */ /* 0x000fc400078ef854 */
[----:B-1----:R-:W-:Y:S01]  /*09d0*/  LOP3.LUT R95, R69, 0x10, R2, 0x48, !PT ;  /* 0x00000010455f7812 */ /* 0x002fe200078e4802 */
[----:B------:R-:W0:Y:S01]  /*09e0*/  LDGDEPBAR ;  /* 0x00000000000079af */ /* 0x000e220000000000 */
[----:B------:R-:W-:Y:S01]  /*09f0*/  LOP3.LUT R68, R68, 0x8, R69, 0xf8, !PT ;  /* 0x0000000844447812 */ /* 0x000fe200078ef845 */
[--C-:B------:R-:W-:Y:S02]  /*0a00*/  IMAD R86, R5, 0x20, R12.reuse ;  /* 0x0000002005567824 */ /* 0x100fe400078e020c */
[----:B------:R-:W-:Y:S01]  /*0a10*/  BAR.SYNC.DEFER_BLOCKING 0x0 ;  /* 0x0000000000007b1d */ /* 0x000fe20000010000 */
[----:B------:R-:W-:Y:S01]  /*0a20*/  IADD3 R94, P2, R94, 0x40, RZ ;  /* 0x000000405e5e7810 */ /* 0x000fe20007f5e0ff */
[----:B------:R-:W-:Y:S01]  /*0a30*/  IMAD R87, R7, 0x20, R12 ;  /* 0x0000002007577824 */ /* 0x000fe200078e020c */
[----:B--2---:R-:W-:Y:S01]  /*0a40*/  IADD3 R104, P1, R104, 0x40, RZ ;  /* 0x0000004068687810 */ /* 0x004fe20007f3e0ff */
[----:B------:R-:W-:Y:S01]  /*0a50*/  IMAD R93, R68, 0x20, R95 ;  /* 0x00000020445d7824 */ /* 0x000fe200078e025f */
[----:B---3--:R-:W-:Y:S01]  /*0a60*/  IADD3 R100, P0, R100, 0x40, RZ ;  /* 0x0000004064647810 */ /* 0x008fe20007f1e0ff */
[----:B------:R-:W-:Y:S01]  /*0a70*/  CS2R R4, SRZ ;  /* 0x0000000000047805 */ /* 0x000fe2000001ff00 */
[----:B------:R-:W-:Y:S01]  /*0a80*/  CS2R R6, SRZ ;  /* 0x0000000000067805 */ /* 0x000fe2000001ff00 */
[----:B------:R-:W-:Y:S01]  /*0a90*/  CS2R R12, SRZ ;  /* 0x00000000000c7805 */ /* 0x000fe2000001ff00 */
[----:B------:R-:W-:Y:S01]  /*0aa0*/  LOP3.LUT R95, R95, 0x1e0, R88, 0xf8, !PT ;  /* 0x000001e05f5f7812 */ /* 0x000fe200078ef858 */
[----:B------:R-:W-:-:S02]  /*0ab0*/  IMAD.X R105, RZ, RZ, R71, P2 ;  /* 0x000000ffff697224 */ /* 0x000fc400010e0647 */
[----:B------:R-:W-:Y:S02]  /*0ac0*/  IMAD.X R111, RZ, RZ, R75, P0 ;  /* 0x000000ffff6f7224 */ /* 0x000fe400000e064b */
[----:B------:R-:W-:Y:S01]  /*0ad0*/  IMAD.X R109, RZ, RZ, R73, P1 ;  /* 0x000000ffff6d7224 */ /* 0x000fe200008e0649 */
[----:B------:R-:W-:Y:S01]  /*0ae0*/  @!PT LDS RZ, [RZ] ;  /* 0x00000000fffff984 */ /* 0x000fe20000000800 */
[----:B------:R-:W-:Y:S01]  /*0af0*/  @!PT LDS RZ, [RZ] ;  /* 0x00000000fffff984 */ /* 0x000fe20000000800 */
[----:B------:R-:W-:Y:S01]  /*0b00*/  @!PT LDS RZ, [RZ] ;  /* 0x00000000fffff984 */ /* 0x000fe20000000800 */
[----:B------:R1:W-:Y:S04]  /*0b10*/  LDGSTS.E.BYPASS.128 [R85+0x2800], [R70.64+0x20] ;  /* 0x0280002046557fae */ /* 0x0003e8000b901c46 */
[----:B------:R-:W0:Y:S04]  /*0b20*/  LDGDEPBAR ;  /* 0x00000000000079af */ /* 0x000e280000000000 */
[----:B------:R1:W-:Y:S04]  /*0b30*/  LDGSTS.E.BYPASS.128 [R85+0x1000], [R72.64+0x20] ;  /* 0x0100002048557fae */ /* 0x0003e8000b901c46 */
[----:B------:R1:W-:Y:S04]  /*0b40*/  LDGSTS.E.BYPASS.128 [R85+0x1800], [R74.64+0x20] ;  /* 0x018000204a557fae */ /* 0x0003e8000b901c46 */
[----:B------:R-:W0:Y:S02]  /*0b50*/  LDGDEPBAR ;  /* 0x00000000000079af */ /* 0x000e240000000000 */
.L_x_0:
[----:B------:R-:W-:Y:S01]  /*0b60*/  UIADD3 UR4, UR4, 0x1, URZ ;  /* 0x0000000104047890 */ /* 0x000fe2000fffe03f */
[----:B------:R-:W-:-:S04]  /*0b70*/  DEPBAR.LE SB0, 0x2 ;  /* 0x000080800000791a */ /* 0x000fc80000000000 */
[----:B------:R-:W-:Y:S01]  /*0b80*/  UISETP.GE.AND UP0, UPT, UR4, 0x2, UPT ;  /* 0x000000020400788c */ /* 0x000fe2000bf06270 */
[----:B------:R-:W-:Y:S01]  /*0b90*/  IADD3 R92, R92, 0x1, RZ ;  /* 0x000000015c5c7810 */ /* 0x000fe20007ffe0ff */
[----:B------:R-:W-:Y:S01]  /*0ba0*/  BAR.SYNC.DEFER_BLOCKING 0x0 ;  /* 0x0000000000007b1d */ /* 0x000fe20000010000 */
[----:B------:R-:W-:Y:S01]  /*0bb0*/  ISETP.GE.U32.AND P0, PT, R90, 0x5e, PT ;  /* 0x0000005e5a00780c */ /* 0x000fe20003f06070 */
[----:B------:R-:W-:Y:S01]  /*0bc0*/  USEL UR4, UR4, URZ, !UP0 ;  /* 0x0000003f04047287 */ /* 0x000fe2000c000000 */
[C---:B------:R-:W-:Y:S02]  /*0bd0*/  ISETP.GE.AND P1, PT, R92.reuse, 0x2, PT ;  /* 0x000000025c00780c */ /* 0x040fe40003f26270 */
[----:B------:R-:W-:Y:S01]  /*0be0*/  ISETP.GE.U32.AND.EX P0, PT, R89, RZ, PT, P0 ;  /* 0x000000ff5900720c */ /* 0x000fe20003f06100 */
[----:B------:R-:W-:Y:S01]  /*0bf0*/  ULEA UR5, UR4, 0x2000, 0xb ;  /* 0x0000200004057891 */ /* 0x000fe2000f8e583f */
[----:B------:R-:W-:Y:S01]  /*0c00*/  SEL R92, R92, RZ, !P1 ;  /* 0x000000ff5c5c7207 */ /* 0x000fe20004800000 */
[----:B------:R-:W-:-:S04]  /*0c10*/  IMAD.U32 R106, RZ, RZ, UR4 ;  /* 0x00000004ff6a7e24 */ /* 0x000fc8000f8e00ff */
[C---:B------:R-:W-:Y:S02]  /*0c20*/  IMAD R101, R106.reuse, 0x1000, R86 ;  /* 0x000010006a657824 */ /* 0x040fe400078e0256 */
[----:B------:R-:W-:Y:S01]  /*0c30*/  IMAD R106, R106, 0x1000, R87 ;  /* 0x000010006a6a7824 */ /* 0x000fe200078e0257 */
[----:B-1----:R-:W-:Y:S04]  /*0c40*/  LDSM.16.M88.4 R68, [R95+UR5] ;  /* 0x000000055f44783b */ /* 0x002fe80008000200 */
[----:B------:R-:W1:Y:S04]  /*0c50*/  LDSM.16.M88.2 R96, [R101] ;  /* 0x000000006560783b */ /* 0x000e680000000100 */
[----:B------:R-:W2:Y:S04]  /*0c60*/  LDSM.16.M88.2 R106, [R106] ;  /* 0x000000006a6a783b */ /* 0x000ea80000000100 */
[----:B------:R-:W3:Y:S04]  /*0c70*/  LDSM.16.M88.2 R98, [R101+0x800] ;  /* 0x000800006562783b */ /* 0x000ee80000000100 */
[----:B------:R-:W4:Y:S04]  /*0c80*/  LDSM.16.M88.2 R102, [R101+0xc00] ;  /* 0x000c00006566783b */ /* 0x000f280000000100 */
[----:B------:R-:W3:Y:S04]  /*0c90*/  LDSM.16.M88.4 R72, [R95+UR5+0x200] ;  /* 0x000200055f48783b */ /* 0x000ee80008000200 */
[----:B------:R-:W4:Y:S04]  /*0ca0*/  LDSM.16.M88.4 R76, [R93+UR5] ;  /* 0x000000055d4c783b */ /* 0x000f280008000200 */
[----:B------:R-:W4:Y:S01]  /*0cb0*/  LDSM.16.M88.4 R80, [R95+UR5+0x600] ;  /* 0x000600055f50783b */ /* 0x000f220008000200 */
[C---:B-1----:R-:W-:Y:S08]  /*0cc0*/  IMMA.16832.S8.S8.SAT R52, R68.reuse.ROW, R96.COL, R52 ;  /* 0x0000006044347237 */ /* 0x042ff00000445c34 */
[C---:B--2---:R-:W-:Y:S08]  /*0cd0*/  IMMA.16832.S8.S8.SAT R56, R68.reuse.ROW, R106.COL, R56 ;  /* 0x0000006a44387237 */ /* 0x044ff00000445c38 */
[C---:B---3--:R-:W-:Y:S08]  /*0ce0*/  IMMA.16832.S8.S8.SAT R60, R68.reuse.ROW, R98.COL, R60 ;  /* 0x00000062443c7237 */ /* 0x048ff00000445c3c */
[----:B----4-:R-:W-:Y:S07]  /*0cf0*/  IMMA.16832.S8.S8.SAT R64, R68.ROW, R102.COL, R64 ;  /* 0x0000006644407237 */ /* 0x010fee0000445c40 */
[----:B------:R-:W-:Y:S01]  /*0d00*/  IMAD.MOV.U32 R68, RZ, RZ, R94 ;  /* 0x000000ffff447224 */ /* 0x000fe200078e005e */
[----:B------:R-:W-:Y:S01]  /*0d10*/  IMMA.16832.S8.S8.SAT R36, R72.ROW, R96.COL, R36 ;  /* 0x0000006048247237 */ /* 0x000fe20000445c24 */
[----:B------:R-:W-:Y:S01]  /*0d20*/  IMAD.MOV.U32 R69, RZ, RZ, R105 ;  /* 0x000000ffff457224 */ /* 0x000fe200078e0069 */
[----:B------:R-:W-:Y:S01]  /*0d30*/  IADD3 R94, P3, R94, 0x20, RZ ;  /* 0x000000205e5e7810 */ /* 0x000fe20007f7e0ff */
[----:B------:R-:W-:-:S04]  /*0d40*/  IMAD R71, R92, 0x1000, R85 ;  /* 0x000010005c477824 */ /* 0x000fc800078e0255 */
[----:B------:R-:W-:Y:S01]  /*0d50*/  IMAD.X R105, RZ, RZ, R105, P3 ;  /* 0x000000ffff697224 */ /* 0x000fe200018e0669 */
[C---:B------:R-:W-:Y:S08]  /*0d60*/  IMMA.16832.S8.S8.SAT R40, R72.reuse.ROW, R106.COL, R40 ;  /* 0x0000006a48287237 */ /* 0x040ff00000445c28 */
[C---:B------:R-:W-:Y:S08]  /*0d70*/  IMMA.16832.S8.S8.SAT R44, R72.reuse.ROW, R98.COL, R44 ;  /* 0x00000062482c7237 */ /* 0x040ff00000445c2c */
[----:B------:R-:W-:Y:S07]  /*0d80*/  IMMA.16832.S8.S8.SAT R48, R72.ROW, R102.COL, R48 ;  /* 0x0000006648307237 */ /* 0x000fee0000445c30 */
[----:B------:R-:W-:Y:S01]  /*0d90*/  IMAD R73, R92, 0x800, R85 ;  /* 0x000008005c497824 */ /* 0x000fe200078e0255 */
[----:B------:R-:W-:Y:S01]  /*0da0*/  BAR.SYNC.DEFER_BLOCKING 0x0 ;  /* 0x0000000000007b1d */ /* 0x000fe20000010000 */
[C---:B------:R-:W-:Y:S08]  /*0db0*/  IMMA.16832.S8.S8.SAT R28, R76.reuse.ROW, R96.COL, R28 ;  /* 0x000000604c1c7237 */ /* 0x040ff00000445c1c */
[C---:B------:R-:W-:Y:S08]  /*0dc0*/  IMMA.16832.S8.S8.SAT R4, R76.reuse.ROW, R106.COL, R4 ;  /* 0x0000006a4c047237 */ /* 0x040ff00000445c04 */
[C---:B------:R-:W-:Y:S01]  /*0dd0*/  IMMA.16832.S8.S8.SAT R20, R76.reuse.ROW, R98.COL, R20 ;  /* 0x000000624c147237 */ /* 0x040fe20000445c14 */
[----:B------:R-:W-:Y:S01]  /*0de0*/  @!PT LDS RZ, [RZ] ;  /* 0x00000000fffff984 */ /* 0x000fe20000000800 */
[----:B------:R-:W-:Y:S01]  /*0df0*/  @!PT LDS RZ, [RZ] ;  /* 0x00000000fffff984 */ /* 0x000fe20000000800 */
[----:B------:R-:W-:Y:S01]  /*0e00*/  @!PT LDS RZ, [RZ] ;  /* 0x00000000fffff984 */ /* 0x000fe20000000800 */
[----:B------:R1:W-:Y:S07]  /*0e10*/  LDGSTS.E.BYPASS.128 [R73+0x2000], [R68.64], !P0 ;  /* 0x0200000044497fae */ /* 0x0003ee000c101c46 */
[----:B------:R-:W-:Y:S01]  /*0e20*/  IMMA.16832.S8.S8.SAT R32, R76.ROW, R102.COL, R32 ;  /* 0x000000664c207237 */ /* 0x000fe20000445c20 */
[----:B------:R-:W0:Y:S07]  /*0e30*/  LDGDEPBAR ;  /* 0x00000000000079af */ /* 0x000e2e0000000000 */
[----:B------:R-:W-:Y:S01]  /*0e40*/  IMMA.16832.S8.S8.SAT R8, R80.ROW, R96.COL, R8 ;  /* 0x0000006050087237 */ /* 0x000fe20000445c08 */
[----:B-1----:R-:W-:Y:S01]  /*0e50*/  IMAD.MOV.U32 R68, RZ, RZ, R104 ;  /* 0x000000ffff447224 */ /* 0x002fe200078e0068 */
[----:B------:R-:W-:Y:S01]  /*0e60*/  IADD3 R104, P2, R104, 0x20, RZ ;  /* 0x0000002068687810 */ /* 0x000fe20007f5e0ff */
[----:B------:R-:W-:-:S05]  /*0e70*/  IMAD.MOV.U32 R69, RZ, RZ, R109 ;  /* 0x000000ffff457224 */ /* 0x000fca00078e006d */
[C---:B------:R-:W-:Y:S01]  /*0e80*/  IMMA.16832.S8.S8.SAT R12, R80.reuse.ROW, R106.COL, R12 ;  /* 0x0000006a500c7237 */ /* 0x040fe20000445c0c */
[----:B------:R-:W-:Y:S01]  /*0e90*/  IMAD.X R109, RZ, RZ, R109, P2 ;  /* 0x000000ffff6d7224 */ /* 0x000fe200010e066d */
[----:B------:R1:W-:Y:S06]  /*0ea0*/  LDGSTS.E.BYPASS.128 [R71], [R68.64], !P0 ;  /* 0x0000000044477fae */ /* 0x0003ec000c101c46 */
[----:B------:R-:W-:Y:S01]  /*0eb0*/  IMMA.16832.S8.S8.SAT R16, R80.ROW, R98.COL, R16 ;  /* 0x0000006250107237 */ /* 0x000fe20000445c10 */
[----:B-1----:R-:W-:Y:S01]  /*0ec0*/  IMAD.MOV.U32 R68, RZ, RZ, R100 ;  /* 0x000000ffff447224 */ /* 0x002fe200078e0064 */
[----:B------:R-:W-:Y:S01]  /*0ed0*/  IADD3 R100, P1, R100, 0x20, RZ ;  /* 0x0000002064647810 */ /* 0x000fe20007f3e0ff */
[----:B------:R-:W-:-:S05]  /*0ee0*/  IMAD.MOV.U32 R69, RZ, RZ, R111 ;  /* 0x000000ffff457224 */ /* 0x000fca00078e006f */
[----:B------:R-:W-:Y:S01]  /*0ef0*/  IMMA.16832.S8.S8.SAT R24, R80.ROW, R102.COL, R24 ;  /* 0x0000006650187237 */ /* 0x000fe20000445c18 */
[----:B------:R-:W-:Y:S01]  /*0f00*/  IMAD.X R111, RZ, RZ, R111, P1 ;  /* 0x000000ffff6f7224 */ /* 0x000fe200008e066f */
[----:B------:R1:W-:Y:S01]  /*0f10*/  LDGSTS.E.BYPASS.128 [R71+0x800], [R68.64], !P0 ;  /* 0x0080000044477fae */ /* 0x0003e2000c101c46 */
[----:B------:R-:W-:-:S03]  /*0f20*/  IADD3 R90, P0, R90, 0x1, RZ ;  /* 0x000000015a5a7810 */ /* 0x000fc60007f1e0ff */
[----:B------:R-:W0:Y:S02]  /*0f30*/  LDGDEPBAR ;  /* 0x00000000000079af */ /* 0x000e240000000000 */
[----:B------:R-:W-:Y:S01]  /*0f40*/  IMAD.X R89, RZ, RZ, R89, P0 ;  /* 0x000000ffff597224 */ /* 0x000fe200000e0659 */
[----:B------:R-:W-:-:S04]  /*0f50*/  ISETP.NE.U32.AND P0, PT, R90, 0x60, PT ;  /* 0x000000605a00780c */ /* 0x000fc80003f05070 */
[----:B------:R-:W-:-:S13]  /*0f60*/  ISETP.NE.AND.EX P0, PT, R89, RZ, PT, P0 ;  /* 0x000000ff5900720c */ /* 0x000fda0003f05300 */
[----:B-1----:R-:W-:Y:S05]  /*0f70*/  @P0 BRA `(.L_x_0) ;  /* 0xfffffbe000000947 */ /* 0x002fea000383ffff */
[----:B------:R-:W1:Y:S01]  /*0f80*/  S2R R68, SR_TID.X ;  /* 0x0000000000447919 */ /* 0x000e620000002100 */
[----:B------:R-:W-:Y:S01]  /*0f90*/  LOP3.LUT R71, R88, 0x180, RZ, 0xc0, !PT ;  /* 0x0000018058477812 */ /* 0x000fe200078ec0ff */
[----:B------:R-:W-:-:S04]  /*0fa0*/  DEPBAR.LE SB0, 0x0 ;  /* 0x000080000000791a */ /* 0x000fc80000000000 */
[----:B------:R-:W-:Y:S02]  /*0fb0*/  LOP3.LUT R70, R2, 0x1fc, RZ, 0xc0, !PT ;  /* 0x000001fc02467812 */ /* 0x000fe400078ec0ff */
[--C-:B------:R-:W-:Y:S02]  /*0fc0*/  LOP3.LUT R83, R3, 0x7c, R2.reuse, 0xf8, !PT ;  /* 0x0000007c03537812 */ /* 0x100fe400078ef802 */
[----:B------:R-:W-:Y:S02]  /*0fd0*/  LOP3.LUT R3, R70, 0x200, RZ, 0xfc, !PT ;  /* 0x0000020046037812 */ /* 0x000fe400078efcff */
[----:B------:R-:W-:Y:S02]  /*0fe0*/  SHF.R.U32.HI R2, RZ, 0x5, R2 ;  /* 0x00000005ff027819 */ /* 0x000fe40000011602 */
[----:B------:R-:W-:Y:S02]  /*0ff0*/  SHF.R.U32.HI R3, RZ, 0x5, R3 ;  /* 0x00000005ff037819 */ /* 0x000fe40000011603 */
[----:B------:R-:W-:-:S02]  /*1000*/  LOP3.LUT R81, R2, 0xc, RZ, 0xc0, !PT ;  /* 0x0000000c02517812 */ /* 0x000fc400078ec0ff */
[----:B------:R-:W-:Y:S02]  /*1010*/  LOP3.LUT R3, R3, 0x1c, RZ, 0xc0, !PT ;  /* 0x0000001c03037812 */ /* 0x000fe400078ec0ff */
[C---:B------:R-:W-:Y:S01]  /*1020*/  LOP3.LUT R2, R70.reuse, 0x600, RZ, 0xfc, !PT ;  /* 0x0000060046027812 */ /* 0x040fe200078efcff */
[C---:B------:R-:W-:Y:S01]  /*1030*/  IMAD.IADD R81, R70.reuse, 0x1, R81 ;  /* 0x0000000146517824 */ /* 0x040fe200078e0251 */
[----:B------:R-:W-:Y:S01]  /*1040*/  BAR.SYNC.DEFER_BLOCKING 0x0 ;  /* 0x0000000000007b1d */ /* 0x000fe20000010000 */
[----:B------:R-:W-:Y:S01]  /*1050*/  ISETP.GE.AND P0, PT, R83, 0xc00, PT ;  /* 0x00000c005300780c */ /* 0x000fe20003f06270 */
[----:B------:R-:W-:Y:S01]  /*1060*/  IMAD.IADD R80, R70, 0x1, R3 ;  /* 0x0000000146507824 */ /* 0x000fe200078e0203 */
[----:B-1----:R-:W-:Y:S01]  /*1070*/  SHF.R.U32.HI R69, RZ, 0x5, R68 ;  /* 0x00000005ff457819 */ /* 0x002fe20000011644 */
[----:B------:R-:W-:Y:S01]  /*1080*/  IMAD.SHL.U32 R68, R68, 0x2, RZ ;  /* 0x0000000244447824 */ /* 0x000fe200078e00ff */
[----:B------:R-:W-:Y:S02]  /*1090*/  SHF.R.U32.HI R2, RZ, 0x5, R2 ;  /* 0x00000005ff027819 */ /* 0x000fe40000011602 */
[----:B------:R-:W-:-:S02]  /*10a0*/  SGXT.U32 R69, R69, 0x2 ;  /* 0x000000024545781a */ /* 0x000fc40000000000 */
[----:B------:R-:W-:Y:S02]  /*10b0*/  LOP3.LUT R68, R71, 0x6, R68, 0xf8, !PT ;  /* 0x0000000647447812 */ /* 0x000fe400078ef844 */
[----:B------:R-:W-:Y:S02]  /*10c0*/  LOP3.LUT R0, R69, R0, RZ, 0xfc, !PT ;  /* 0x0000000045007212 */ /* 0x000fe400078efcff */
[----:B------:R-:W-:Y:S01]  /*10d0*/  LOP3.LUT R71, R2, 0x3c, RZ, 0xc0, !PT ;  /* 0x0000003c02477812 */ /* 0x000fe200078ec0ff */
[----:B------:R-:W-:Y:S01]  /*10e0*/  IMAD R91, R91, 0x20, R68 ;  /* 0x000000205b5b7824 */ /* 0x000fe200078e0244 */
[----:B------:R-:W-:Y:S02]  /*10f0*/  LOP3.LUT R68, R70, 0x400, RZ, 0xfc, !PT ;  /* 0x0000040046447812 */ /* 0x000fe400078efcff */
[----:B------:R-:W-:Y:S01]  /*1100*/  ISETP.LT.AND P3, PT, R0, 0x1010, !P0 ;  /* 0x000010100000780c */ /* 0x000fe20004761270 */
[----:B------:R-:W-:Y:S01]  /*1110*/  IMAD.IADD R2, R70, 0x1, R71 ;  /* 0x0000000146027824 */ /* 0x000fe200078e0247 */
[----:B------:R-:W-:-:S02]  /*1120*/  SHF.R.U32.HI R68, RZ, 0x5, R68 ;  /* 0x00000005ff447819 */ /* 0x000fc40000011644 */
[C---:B------:R-:W-:Y:S02]  /*1130*/  LOP3.LUT R84, R91.reuse, 0x18, R84, 0xf8, !PT ;  /* 0x000000185b547812 */ /* 0x040fe400078ef854 */
[----:B------:R-:W-:Y:S02]  /*1140*/  LOP3.LUT R69, R68, 0x2c, RZ, 0xc0, !PT ;  /* 0x0000002c44457812 */ /* 0x000fe400078ec0ff */
[----:B------:R-:W-:Y:S02]  /*1150*/  LOP3.LUT R68, R0, 0x4, RZ, 0xfc, !PT ;  /* 0x0000000400447812 */ /* 0x000fe400078efcff */
[C---:B------:R-:W-:Y:S01]  /*1160*/  LEA.HI R82, R91.reuse, R84, RZ, 0x1b ;  /* 0x000000545b527211 */ /* 0x040fe200078fd8ff */
[----:B------:R-:W-:Y:S01]  /*1170*/  IMAD.IADD R3, R70, 0x1, R69 ;  /* 0x0000000146037824 */ /* 0x000fe200078e0245 */
[----:B------:R-:W-:Y:S02]  /*1180*/  LOP3.LUT R69, R0, 0xc, RZ, 0xfc, !PT ;  /* 0x0000000c00457812 */ /* 0x000fe400078efcff */
[----:B------:R-:W-:Y:S01]  /*1190*/  ISETP.LT.AND P2, PT, R68, 0x1010, !P0 ;  /* 0x000010104400780c */ /* 0x000fe20004741270 */
[----:B------:R-:W-:Y:S01]  /*11a0*/  STS.64 [R82.X4], R52 ;  /* 0x0000003452007388 */ /* 0x000fe20000004a00 */
[----:B------:R-:W-:-:S02]  /*11b0*/  IADD3 R68, R91, 0x400, RZ ;  /* 0x000004005b447810 */ /* 0x000fc40007ffe0ff */
[----:B------:R-:W-:Y:S02]  /*11c0*/  ISETP.LT.AND P6, PT, R69, 0x1010, !P0 ;  /* 0x000010104500780c */ /* 0x000fe400047c1270 */
[----:B------:R-:W-:Y:S02]  /*11d0*/  SHF.R.U32.HI R69, RZ, 0x5, R68 ;  /* 0x00000005ff457819 */ /* 0x000fe40000011644 */
[----:B------:R-:W-:Y:S02]  /*11e0*/  LOP3.LUT R70, R0, 0x8, RZ, 0xfc, !PT ;  /* 0x0000000800467812 */ /* 0x000fe400078efcff */
[----:B------:R-:W-:Y:S01]  /*11f0*/  LOP3.LUT R71, R69, 0x3c, RZ, 0xc0, !PT ;  /* 0x0000003c45477812 */ /* 0x000fe200078ec0ff */
[----:B------:R-:W-:Y:S01]  /*1200*/  IMAD.IADD R85, R84, 0x1, R69 ;  /* 0x0000000154557824 */ /* 0x000fe200078e0245 */
[----:B------:R-:W-:Y:S02]  /*1210*/  ISETP.LT.AND P1, PT, R70, 0x1010, !P0 ;  /* 0x000010104600780c */ /* 0x000fe40004721270 */
[----:B------:R-:W-:Y:S01]  /*1220*/  LOP3.LUT R70, R0, 0x10, RZ, 0xfc, !PT ;  /* 0x0000001000467812 */ /* 0x000fe200078efcff */
[----:B------:R-:W-:Y:S01]  /*1230*/  IMAD.IADD R84, R84, 0x1, R71 ;  /* 0x0000000154547824 */ /* 0x000fe200078e0247 */
[----:B------:R-:W-:Y:S01]  /*1240*/  STS.64 [R85.X4+0x1000], R54 ;  /* 0x0010003655007388 */ /* 0x000fe20000004a00 */
[----:B------:R-:W-:-:S02]  /*1250*/  LOP3.LUT R68, R0, 0x14, RZ, 0xfc, !PT ;  /* 0x0000001400447812 */ /* 0x000fc400078efcff */
[----:B------:R-:W-:Y:S01]  /*1260*/  ISETP.LT.AND P5, PT, R70, 0x1010, !P0 ;  /* 0x000010104600780c */ /* 0x000fe200047a1270 */
[----:B------:R-:W-:Y:S01]  /*1270*/  STS.64 [R82.X4+0x80], R56 ;  /* 0x0000803852007388 */ /* 0x000fe20000004a00 */
[----:B------:R-:W-:-:S03]  /*1280*/  ISETP.LT.AND P4, PT, R68, 0x1010, !P0 ;  /* 0x000010104400780c */ /* 0x000fc60004781270 */
[----:B------:R-:W-:Y:S04]  /*1290*/  STS.64 [R84.X4+0x1080], R58 ;  /* 0x0010803a54007388 */ /* 0x000fe80000004a00 */
[----:B------:R-:W-:Y:S04]  /*12a0*/  STS.64 [R82.X4+0x100], R60 ;  /* 0x0001003c52007388 */ /* 0x000fe80000004a00 */
[----:B------:R-:W-:Y:S04]  /*12b0*/  STS.64 [R84.X4+0x1100], R62 ;  /* 0x0011003e54007388 */ /* 0x000fe80000004a00 */
[----:B------:R-:W-:Y:S04]  /*12c0*/  STS.64 [R82.X4+0x180], R64 ;  /* 0x0001804052007388 */ /* 0x000fe80000004a00 */
[----:B------:R-:W-:Y:S04]  /*12d0*/  STS.64 [R84.X4+0x1180], R66 ;  /* 0x0011804254007388 */ /* 0x000fe80000004a00 */
[----:B------:R-:W-:Y:S06]  /*12e0*/  BAR.SYNC.DEFER_BLOCKING 0x0 ;  /* 0x0000000000007b1d */ /* 0x000fec0000010000 */
[----:B------:R-:W1:Y:S04]  /*12f0*/  LDS.128 R68, [R81.X4] ;  /* 0x0000000051447984 */ /* 0x000e680000004c00 */
[----:B------:R-:W2:Y:S04]  /*1300*/  LDS.128 R72, [R80.X4+0x800] ;  /* 0x0008000050487984 */ /* 0x000ea80000004c00 */
[----:B------:R-:W3:Y:S04]  /*1310*/  LDS.128 R76, [R3.X4+0x1000] ;  /* 0x00100000034c7984 */ /* 0x000ee80000004c00 */
[----:B------:R-:W4:Y:S04]  /*1320*/  LDS.128 R52, [R2.X4+0x1800] ;  /* 0x0018000002347984 */ /* 0x000f280000004c00 */
[----:B------:R-:W-:Y:S06]  /*1330*/  BAR.SYNC.DEFER_BLOCKING 0x0 ;  /* 0x0000000000007b1d */ /* 0x000fec0000010000 */
[----:B------:R-:W-:Y:S04]  /*1340*/  STS.64 [R82.X4], R36 ;  /* 0x0000002452007388 */ /* 0x000fe80000004a00 */
[----:B------:R-:W-:Y:S04]  /*1350*/  STS.64 [R85.X4+0x1000], R38 ;  /* 0x0010002655007388 */ /* 0x000fe80000004a00 */
[----:B------:R-:W-:Y:S04]  /*1360*/  STS.64 [R82.X4+0x80], R40 ;  /* 0x0000802852007388 */ /* 0x000fe80000004a00 */
[----:B------:R-:W-:Y:S04]  /*1370*/  STS.64 [R84.X4+0x1080], R42 ;  /* 0x0010802a54007388 */ /* 0x000fe80000004a00 */
[----:B------:R-:W-:Y:S04]  /*1380*/  STS.64 [R82.X4+0x100], R44 ;  /* 0x0001002c52007388 */ /* 0x000fe80000004a00 */
[----:B------:R-:W-:Y:S04]  /*1390*/  STS.64 [R84.X4+0x1100], R46 ;  /* 0x0011002e54007388 */ /* 0x000fe80000004a00 */
[----:B------:R-:W-:Y:S04]  /*13a0*/  STS.64 [R82.X4+0x180], R48 ;  /* 0x0001803052007388 */ /* 0x000fe80000004a00 */
[----:B------:R-:W-:Y:S04]  /*13b0*/  STS.64 [R84.X4+0x1180], R50 ;  /* 0x0011803254007388 */ /* 0x000fe80000004a00 */
[----:B------:R-:W-:Y:S06]  /*13c0*/  BAR.SYNC.DEFER_BLOCKING 0x0 ;  /* 0x0000000000007b1d */ /* 0x000fec0000010000 */
[----:B------:R-:W1:Y:S04]  /*13d0*/  LDS.128 R64, [R81.X4] ;  /* 0x0000000051407984 */ /* 0x000e680000004c00 */
[----:B------:R-:W1:Y:S04]  /*13e0*/  LDS.128 R56, [R80.X4+0x800] ;  /* 0x0008000050387984 */ /* 0x000e680000004c00 */
[----:B------:R-:W1:Y:S04]  /*13f0*/  LDS.128 R60, [R3.X4+0x1000] ;  /* 0x00100000033c7984 */ /* 0x000e680000004c00 */
[----:B------:R-:W1:Y:S04]  /*1400*/  LDS.128 R36, [R2.X4+0x1800] ;  /* 0x0018000002247984 */ /* 0x000e680000004c00 */
[----:B------:R-:W-:Y:S06]  /*1410*/  BAR.SYNC.DEFER_BLOCKING 0x0 ;  /* 0x0000000000007b1d */ /* 0x000fec0000010000 */
[----:B------:R-:W-:Y:S04]  /*1420*/  STS.64 [R82.X4], R28 ;  /* 0x0000001c52007388 */ /* 0x000fe80000004a00 */
[----:B------:R-:W-:Y:S04]  /*1430*/  STS.64 [R85.X4+0x1000], R30 ;  /* 0x0010001e55007388 */ /* 0x000fe80000004a00 */
[----:B------:R-:W-:Y:S04]  /*1440*/  STS.64 [R82.X4+0x80], R4 ;  /* 0x0000800452007388 */ /* 0x000fe80000004a00 */
[----:B------:R-:W-:Y:S04]  /*1450*/  STS.64 [R84.X4+0x1080], R6 ;  /* 0x0010800654007388 */ /* 0x000fe80000004a00 */
[----:B------:R1:W-:Y:S04]  /*1460*/  STS.64 [R82.X4+0x100], R20 ;  /* 0x0001001452007388 */ /* 0x0003e80000004a00 */
[----:B------:R2:W-:Y:S04]  /*1470*/  STS.64 [R84.X4+0x1100], R22 ;  /* 0x0011001654007388 */ /* 0x0005e80000004a00 */
[----:B------:R2:W-:Y:S04]  /*1480*/  STS.64 [R82.X4+0x180], R32 ;  /* 0x0001802052007388 */ /* 0x0005e80000004a00 */
[----:B------:R3:W-:Y:S01]  /*1490*/  STS.64 [R84.X4+0x1180], R34 ;  /* 0x0011802254007388 */ /* 0x0007e20000004a00 */
[----:B-1----:R-:W-:-:S02]  /*14a0*/  IMAD R20, R0, 0xc00, R83 ;  /* 0x00000c0000147824 */ /* 0x002fc400078e0253 */
[----:B------:R-:W-:Y:S01]  /*14b0*/  IMAD.MOV.U32 R21, RZ, RZ, 0x4 ;  /* 0x00000004ff157424 */ /* 0x000fe200078e00ff */
[----:B------:R-:W-:Y:S02]  /*14c0*/  BAR.SYNC.DEFER_BLOCKING 0x0 ;  /* 0x0000000000007b1d */ /* 0x000fe40000010000 */
[C---:B------:R-:W-:Y:S01]  /*14d0*/  IADD3 R6, R20.reuse, 0x3000, RZ ;  /* 0x0000300014067810 */ /* 0x040fe20007ffe0ff */
[CC--:B------:R-:W-:Y:S01]  /*14e0*/  IMAD.WIDE R4, R20.reuse, R21.reuse, c[0x0][0x170] ;  /* 0x00005c0014047625 */ /* 0x0c0fe200078e0215 */
[C---:B--2---:R-:W-:Y:S02]  /*14f0*/  IADD3 R22, R20.reuse, 0xc000, RZ ;  /* 0x0000c00014167810 */ /* 0x044fe40007ffe0ff */
[----:B------:R-:W-:Y:S01]  /*1500*/  IADD3 R32, R20, 0x12000, RZ ;  /* 0x0001200014207810 */ /* 0x000fe20007ffe0ff */
[----:B------:R-:W-:Y:S01]  /*1510*/  IMAD.WIDE R6, R6, R21, c[0x0][0x170] ;  /* 0x00005c0006067625 */ /* 0x000fe200078e0215 */
[----:B---3--:R-:W-:-:S03]  /*1520*/  IADD3 R34, R20, 0x1b000, RZ ;  /* 0x0001b00014227810 */ /* 0x008fc60007ffe0ff */
[----:B------:R-:W-:Y:S01]  /*1530*/  IMAD.WIDE R22, R22, R21, c[0x0][0x170] ;  /* 0x00005c0016167625 */ /* 0x000fe200078e0215 */
[----:B------:R-:W1:Y:S04]  /*1540*/  LDS.128 R48, [R81.X4] ;  /* 0x0000000051307984 */ /* 0x000e680000004c00 */
[----:B------:R-:W2:Y:S04]  /*1550*/  LDS.128 R44, [R80.X4+0x800] ;  /* 0x00080000502c7984 */ /* 0x000ea80000004c00 */
[----:B------:R-:W3:Y:S04]  /*1560*/  LDS.128 R40, [R3.X4+0x1000] ;  /* 0x0010000003287984 */ /* 0x000ee80000004c00 */
[----:B------:R-:W1:Y:S04]  /*1570*/  LDS.128 R28, [R2.X4+0x1800] ;  /* 0x00180000021c7984 */ /* 0x000e680000004c00 */
[----:B------:R-:W-:Y:S06]  /*1580*/  BAR.SYNC.DEFER_BLOCKING 0x0 ;  /* 0x0000000000007b1d */ /* 0x000fec0000010000 */
[----:B------:R1:W-:Y:S04]  /*1590*/  STS.64 [R82.X4], R8 ;  /* 0x0000000852007388 */ /* 0x0003e80000004a00 */
[----:B------:R-:W-:Y:S04]  /*15a0*/  STS.64 [R85.X4+0x1000], R10 ;  /* 0x0010000a55007388 */ /* 0x000fe80000004a00 */
[----:B------:R-:W-:Y:S04]  /*15b0*/  STS.64 [R82.X4+0x80], R12 ;  /* 0x0000800c52007388 */ /* 0x000fe80000004a00 */
[----:B------:R-:W-:Y:S01]  /*15c0*/  STS.64 [R84.X4+0x1080], R14 ;  /* 0x0010800e54007388 */ /* 0x000fe20000004a00 */
[----:B-1----:R-:W-:-:S03]  /*15d0*/  LOP3.LUT R8, R0, 0x18, RZ, 0xfc, !PT ;  /* 0x0000001800087812 */ /* 0x002fc600078efcff */
[----:B------:R1:W-:Y:S04]  /*15e0*/  STS.64 [R82.X4+0x100], R16 ;  /* 0x0001001052007388 */ /* 0x0003e80000004a00 */
[----:B------:R2:W-:Y:S04]  /*15f0*/  STS.64 [R84.X4+0x1100], R18 ;  /* 0x0011001254007388 */ /* 0x0005e80000004a00 */
[----:B------:R3:W-:Y:S04]  /*1600*/  STS.64 [R82.X4+0x180], R24 ;  /* 0x0001801852007388 */ /* 0x0007e80000004a00 */
[----:B------:R4:W-:Y:S01]  /*1610*/  STS.64 [R84.X4+0x1180], R26 ;  /* 0x0011801a54007388 */ /* 0x0009e20000004a00 */
[----:B-1----:R-:W-:-:S03]  /*1620*/  IADD3 R16, R20, 0x6000, RZ ;  /* 0x0000600014107810 */ /* 0x002fc60007ffe0ff */
[----:B------:R-:W-:Y:S01]  /*1630*/  BAR.SYNC.DEFER_BLOCKING 0x0 ;  /* 0x0000000000007b1d */ /* 0x000fe20000010000 */
[----:B--2---:R-:W-:Y:S01]  /*1640*/  IADD3 R18, R20, 0x9000, RZ ;  /* 0x0000900014127810 */ /* 0x004fe20007ffe0ff */
[----:B------:R-:W-:Y:S01]  /*1650*/  IMAD.WIDE R16, R16, R21, c[0x0][0x170] ;  /* 0x00005c0010107625 */ /* 0x000fe200078e0215 */
[----:B---3--:R-:W-:-:S03]  /*1660*/  LOP3.LUT R24, R0, 0x28, RZ, 0xfc, !PT ;  /* 0x0000002800187812 */ /* 0x008fc600078efcff */
[----:B------:R-:W-:Y:S01]  /*1670*/  IMAD.WIDE R18, R18, R21, c[0x0][0x170] ;  /* 0x00005c0012127625 */ /* 0x000fe200078e0215 */
[----:B------:R-:W-:Y:S02]  /*1680*/  LOP3.LUT R25, R0, 0x2c, RZ, 0xfc, !PT ;  /* 0x0000002c00197812 */ /* 0x000fe400078efcff */
[----:B----4-:R-:W-:Y:S01]  /*1690*/  IADD3 R26, R20, 0xf000, RZ ;  /* 0x0000f000141a7810 */ /* 0x010fe20007ffe0ff */
[----:B------:R1:W-:Y:S01]  /*16a0*/  @P3 STG.E.128 [R4.64], R68 ;  /* 0x0000004404003986 */ /* 0x0003e2000c101d06 */
[----:B------:R-:W-:Y:S02]  /*16b0*/  ISETP.LT.AND P3, PT, R8, 0x1010, !P0 ;  /* 0x000010100800780c */ /* 0x000fe40004761270 */
[----:B------:R-:W-:Y:S01]  /*16c0*/  LOP3.LUT R8, R0, 0x1c, RZ, 0xfc, !PT ;  /* 0x0000001c00087812 */ /* 0x000fe200078efcff */
[----:B------:R-:W-:Y:S03]  /*16d0*/  @P2 STG.E.128 [R6.64], R72 ;  /* 0x0000004806002986 */ /* 0x000fe6000c101d06 */
[----:B------:R-:W-:Y:S01]  /*16e0*/  ISETP.LT.AND P2, PT, R8, 0x1010, !P0 ;  /* 0x000010100800780c */ /* 0x000fe20004741270 */
[----:B------:R2:W-:Y:S01]  /*16f0*/  @P1 STG.E.128 [R16.64], R76 ;  /* 0x0000004c10001986 */ /* 0x0005e2000c101d06 */
[----:B------:R-:W-:-:S03]  /*1700*/  LOP3.LUT R8, R0, 0x20, RZ, 0xfc, !PT ;  /* 0x0000002000087812 */ /* 0x000fc600078efcff */
[----:B------:R3:W-:Y:S01]  /*1710*/  @P6 STG.E.128 [R18.64], R52 ;  /* 0x0000003412006986 */ /* 0x0007e2000c101d06 */
[----:B------:R-:W-:-:S03]  /*1720*/  ISETP.LT.AND P1, PT, R8, 0x1010, !P0 ;  /* 0x000010100800780c */ /* 0x000fc60004721270 */
[----:B------:R-:W-:Y:S01]  /*1730*/  LDS.128 R8, [R80.X4+0x800] ;  /* 0x0008000050087984 */ /* 0x000fe20000004c00 */
[----:B-1----:R-:W-:-:S03]  /*1740*/  LOP3.LUT R4, R0, 0x24, RZ, 0xfc, !PT ;  /* 0x0000002400047812 */ /* 0x002fc600078efcff */
[----:B------:R1:W-:Y:S01]  /*1750*/  LDS.128 R12, [R3.X4+0x1000] ;  /* 0x00100000030c7984 */ /* 0x0003e20000004c00 */
[----:B------:R-:W-:-:S03]  /*1760*/  ISETP.LT.AND P6, PT, R4, 0x1010, !P0 ;  /* 0x000010100400780c */ /* 0x000fc600047c1270 */
[----:B------:R-:W4:Y:S01]  /*1770*/  LDS.128 R4, [R81.X4] ;  /* 0x0000000051047984 */ /* 0x000f220000004c00 */
[-C--:B--2---:R-:W-:Y:S01]  /*1780*/  IMAD.WIDE R16, R26, R21.reuse, c[0x0][0x170] ;  /* 0x00005c001a107625 */ /* 0x084fe200078e0215 */
[----:B------:R-:W-:Y:S02]  /*1790*/  IADD3 R26, R20, 0x15000, RZ ;  /* 0x00015000141a7810 */ /* 0x000fe40007ffe0ff */
[----:B------:R2:W-:Y:S01]  /*17a0*/  @P5 STG.E.128 [R22.64], R64 ;  /* 0x0000004016005986 */ /* 0x0005e2000c101d06 */
[----:B------:R-:W-:Y:S01]  /*17b0*/  ISETP.LT.AND P5, PT, R24, 0x1010, !P0 ;  /* 0x000010101800780c */ /* 0x000fe200047a1270 */
[-C--:B---3--:R-:W-:Y:S01]  /*17c0*/  IMAD.WIDE R18, R32, R21.reuse, c[0x0][0x170] ;  /* 0x00005c0020127625 */ /* 0x088fe200078e0215 */
[----:B------:R-:W-:Y:S01]  /*17d0*/  LOP3.LUT R24, R0, 0x30, RZ, 0xfc, !PT ;  /* 0x0000003000187812 */ /* 0x000fe200078efcff */
[----:B------:R3:W-:Y:S01]  /*17e0*/  @P4 STG.E.128 [R16.64], R56 ;  /* 0x0000003810004986 */ /* 0x0007e2000c101d06 */
[----:B------:R-:W-:Y:S02]  /*17f0*/  IADD3 R32, R20, 0x18000, RZ ;  /* 0x0001800014207810 */ /* 0x000fe40007ffe0ff */
[----:B------:R-:W-:Y:S01]  /*1800*/  ISETP.LT.AND P4, PT, R25, 0x1010, !P0 ;  /* 0x000010101900780c */ /* 0x000fe20004781270 */
[----:B------:R3:W-:Y:S01]  /*1810*/  @P3 STG.E.128 [R18.64], R60 ;  /* 0x0000003c12003986 */ /* 0x0007e2000c101d06 */
[----:B------:R-:W-:Y:S01]  /*1820*/  ISETP.LT.AND P3, PT, R24, 0x1010, !P0 ;  /* 0x000010101800780c */ /* 0x000fe20004761270 */
[----:B------:R-:W-:Y:S01]  /*1830*/  IMAD.WIDE R24, R32, R21, c[0x0][0x170] ;  /* 0x00005c0020187625 */ /* 0x000fe200078e0215 */
[----:B-1----:R-:W-:-:S02]  /*1840*/  LOP3.LUT R3, R0, 0x38, RZ, 0xfc, !PT ;  /* 0x0000003800037812 */ /* 0x002fc400078efcff */
[----:B------:R-:W-:Y:S01]  /*1850*/  IADD3 R32, R20, 0x2a000, RZ ;  /* 0x0002a00014207810 */ /* 0x000fe20007ffe0ff */
[-C--:B--2---:R-:W-:Y:S01]  /*1860*/  IMAD.WIDE R22, R26, R21.reuse, c[0x0][0x170] ;  /* 0x00005c001a167625 */ /* 0x084fe200078e0215 */
[C---:B------:R-:W-:Y:S02]  /*1870*/  LOP3.LUT R26, R0.reuse, 0x34, RZ, 0xfc, !PT ;  /* 0x00000034001a7812 */ /* 0x040fe400078efcff */
[----:B------:R-:W-:Y:S01]  /*1880*/  LOP3.LUT R0, R0, 0x3c, RZ, 0xfc, !PT ;  /* 0x0000003c00007812 */ /* 0x000fe200078efcff */
[-C--:B---3--:R-:W-:Y:S01]  /*1890*/  IMAD.WIDE R16, R34, R21.reuse, c[0x0][0x170] ;  /* 0x00005c0022107625 */ /* 0x088fe200078e0215 */
[----:B------:R1:W-:Y:S01]  /*18a0*/  @P2 STG.E.128 [R22.64], R36 ;  /* 0x0000002416002986 */ /* 0x0003e2000c101d06 */
[----:B------:R-:W-:Y:S02]  /*18b0*/  ISETP.LT.AND P2, PT, R26, 0x1010, !P0 ;  /* 0x000010101a00780c */ /* 0x000fe40004741270 */
[----:B------:R-:W-:Y:S01]  /*18c0*/  IADD3 R18, R20, 0x1e000, RZ ;  /* 0x0001e00014127810 */ /* 0x000fe20007ffe0ff */
[----:B------:R2:W-:Y:S01]  /*18d0*/  @P1 STG.E.128 [R24.64], R48 ;  /* 0x0000003018001986 */ /* 0x0005e2000c101d06 */
[----:B------:R-:W-:Y:S01]  /*18e0*/  ISETP.LT.AND P1, PT, R3, 0x1010, !P0 ;  /* 0x000010100300780c */ /* 0x000fe20004721270 */
[-C--:B------:R-:W-:Y:S01]  /*18f0*/  IMAD.WIDE R32, R32, R21.reuse, c[0x0][0x170] ;  /* 0x00005c0020207625 */ /* 0x080fe200078e0215 */
[----:B------:R-:W-:Y:S01]  /*1900*/  ISETP.LT.AND P0, PT, R0, 0x1010, !P0 ;  /* 0x000010100000780c */ /* 0x000fe20004701270 */
[----:B------:R3:W-:Y:S01]  /*1910*/  @P6 STG.E.128 [R16.64], R44 ;  /* 0x0000002c10006986 */ /* 0x0007e2000c101d06 */
[----:B------:R-:W-:Y:S01]  /*1920*/  IADD3 R0, R20, 0x24000, RZ ;  /* 0x0002400014007810 */ /* 0x000fe20007ffe0ff */
[----:B------:R-:W-:Y:S01]  /*1930*/  IMAD.WIDE R18, R18, R21, c[0x0][0x170] ;  /* 0x00005c0012127625 */ /* 0x000fe200078e0215 */
[----:B------:R-:W-:-:S04]  /*1940*/  IADD3 R26, R20, 0x27000, RZ ;  /* 0x00027000141a7810 */ /* 0x000fc80007ffe0ff */
[----:B------:R3:W-:Y:S01]  /*1950*/  @P5 STG.E.128 [R18.64], R40 ;  /* 0x0000002812005986 */ /* 0x0007e2000c101d06 */
[----:B------:R-:W-:Y:S01]  /*1960*/  IMAD.WIDE R26, R26, R21, c[0x0][0x170] ;  /* 0x00005c001a1a7625 */ /* 0x000fe200078e0215 */
[----:B-1----:R-:W-:-:S03]  /*1970*/  IADD3 R22, R20, 0x21000, RZ ;  /* 0x0002100014167810 */ /* 0x002fc60007ffe0ff */
[----:B--2---:R-:W-:-:S04]  /*1980*/  IMAD.WIDE R24, R0, R21, c[0x0][0x170] ;  /* 0x00005c0000187625 */ /* 0x004fc800078e0215 */
[----:B------:R-:W-:-:S05]  /*1990*/  IMAD.WIDE R22, R22, R21, c[0x0][0x170] ;  /* 0x00005c0016167625 */ /* 0x000fca00078e0215 */
[----:B------:R3:W-:Y:S04]  /*19a0*/  @P4 STG.E.128 [R22.64], R28 ;  /* 0x0000001c16004986 */ /* 0x0007e8000c101d06 */
[----:B----4-:R3:W-:Y:S04]  /*19b0*/  @P3 STG.E.128 [R24.64], R4 ;  /* 0x0000000418003986 */ /* 0x0107e8000c101d06 */
[----:B------:R3:W-:Y:S04]  /*19c0*/  @P2 STG.E.128 [R26.64], R8 ;  /* 0x000000081a002986 */ /* 0x0007e8000c101d06 */
[----:B------:R3:W-:Y:S01]  /*19d0*/  @P1 STG.E.128 [R32.64], R12 ;  /* 0x0000000c20001986 */ /* 0x0007e2000c101d06 */
[----:B------:R-:W-:Y:S05]  /*19e0*/  @!P0 EXIT ;  /* 0x000000000000894d */ /* 0x000fea0003800000 */
[----:B---3--:R-:W1:Y:S01]  /*19f0*/  LDS.128 R8, [R2.X4+0x1800] ;  /* 0x0018000002087984 */ /* 0x008e620000004c00 */
[----:B------:R-:W-:-:S05]  /*1a00*/  IADD3 R4, R20, 0x2d000, RZ ;  /* 0x0002d00014047810 */ /* 0x000fca0007ffe0ff */
[----:B------:R-:W-:-:S05]  /*1a10*/  IMAD.WIDE R4, R4, R21, c[0x0][0x170] ;  /* 0x00005c0004047625 */ /* 0x000fca00078e0215 */
[----:B-1----:R-:W-:Y:S01]  /*1a20*/  STG.E.128 [R4.64], R8 ;  /* 0x0000000804007986 */ /* 0x002fe2000c101d06 */
[----:B------:R-:W-:Y:S05]  /*1a30*/  EXIT ;  /* 0x000000000000794d */ /* 0x000fea0003800000 */
.L_x_1:
[----:B------:R-:W-:-:S00]  /*1a40*/  BRA `(.L_x_1) ;  /* 0xfffffff000007947 */ /* 0x000fc0000383ffff */
[----:B------:R-:W-:-:S00]  /*1a50*/  NOP ;  /* 0x0000000000007918 */ /* 0x000fc00000000000 */
        /* <DEDUP_REMOVED lines=10> */
.L_x_2:


//--------------------- .nv.shared.triton_mm      --------------------------
	.section	.nv.shared.triton_mm,"aw",@nobits
	.sectionflags	@""
	.align	16
